//
// Generated by NVIDIA NVVM Compiler
//
// Compiler Build ID: CL-36424714
// Cuda compilation tools, release 13.0, V13.0.88
// Based on NVVM 20.0.0
//

.version 9.0
.target sm_100
.address_size 64

	// .globl	_Z12reductionMaxPi

.visible .entry _Z12reductionMaxPi(
	.param .u64 .ptr .align 1 _Z12reductionMaxPi_param_0
)
{
	.reg .pred 	%p<7>;
	.reg .b32 	%r<26>;
	.reg .b64 	%rd<7>;

	ld.param.u64 	%rd3, [_Z12reductionMaxPi_param_0];
	cvta.to.global.u64 	%rd1, %rd3;
	mov.u32 	%r12, %ctaid.x;
	mov.u32 	%r13, %ntid.x;
	mov.u32 	%r14, %tid.x;
	mad.lo.s32 	%r1, %r12, %r13, %r14;
	mov.u32 	%r15, %nctaid.x;
	mul.lo.s32 	%r2, %r13, %r15;
	mov.b32 	%r23, 1;
$L__BB0_1:
	add.s32 	%r4, %r1, %r23;
	setp.gt.u32 	%p1, %r4, 69211;
	@%p1 bra 	$L__BB0_6;
	mov.b32 	%r25, 0;
	mul.wide.u32 	%rd5, %r23, 4;
	mov.u32 	%r24, %r1;
$L__BB0_3:
	shl.b32 	%r17, %r24, 1;
	mul.wide.s32 	%rd4, %r17, 4;
	add.s64 	%rd2, %rd1, %rd4;
	ld.global.u32 	%r18, [%rd2];
	add.s64 	%rd6, %rd2, %rd5;
	ld.global.u32 	%r7, [%rd6];
	setp.ge.s32 	%p2, %r18, %r7;
	@%p2 bra 	$L__BB0_5;
	st.global.u32 	[%rd2], %r7;
$L__BB0_5:
	add.s32 	%r8, %r25, 1;
	mad.lo.s32 	%r19, %r2, %r25, %r2;
	add.s32 	%r24, %r19, %r1;
	add.s32 	%r20, %r4, %r19;
	setp.lt.u32 	%p3, %r20, 69212;
	mov.u32 	%r25, %r8;
	@%p3 bra 	$L__BB0_3;
$L__BB0_6:
	shl.b32 	%r10, %r23, 1;
	bar.sync 	0;
	add.s32 	%r21, %r10, -1;
	and.b32  	%r22, %r21, %r1;
	setp.eq.s32 	%p4, %r22, 0;
	setp.lt.u32 	%p5, %r23, 34606;
	and.pred  	%p6, %p4, %p5;
	mov.u32 	%r23, %r10;
	@%p6 bra 	$L__BB0_1;
	ret;

}
	// .globl	_Z12reductionMinPi
.visible .entry _Z12reductionMinPi(
	.param .u64 .ptr .align 1 _Z12reductionMinPi_param_0
)
{
	.reg .pred 	%p<7>;
	.reg .b32 	%r<26>;
	.reg .b64 	%rd<7>;

	ld.param.u64 	%rd3, [_Z12reductionMinPi_param_0];
	cvta.to.global.u64 	%rd1, %rd3;
	mov.u32 	%r12, %ctaid.x;
	mov.u32 	%r13, %ntid.x;
	mov.u32 	%r14, %tid.x;
	mad.lo.s32 	%r1, %r12, %r13, %r14;
	mov.u32 	%r15, %nctaid.x;
	mul.lo.s32 	%r2, %r13, %r15;
	mov.b32 	%r23, 1;
$L__BB1_1:
	add.s32 	%r4, %r1, %r23;
	setp.gt.u32 	%p1, %r4, 69211;
	@%p1 bra 	$L__BB1_6;
	mov.b32 	%r25, 0;
	mul.wide.u32 	%rd5, %r23, 4;
	mov.u32 	%r24, %r1;
$L__BB1_3:
	shl.b32 	%r17, %r24, 1;
	mul.wide.s32 	%rd4, %r17, 4;
	add.s64 	%rd2, %rd1, %rd4;
	ld.global.u32 	%r18, [%rd2];
	add.s64 	%rd6, %rd2, %rd5;
	ld.global.u32 	%r7, [%rd6];
	setp.le.s32 	%p2, %r18, %r7;
	@%p2 bra 	$L__BB1_5;
	st.global.u32 	[%rd2], %r7;
$L__BB1_5:
	add.s32 	%r8, %r25, 1;
	mad.lo.s32 	%r19, %r2, %r25, %r2;
	add.s32 	%r24, %r19, %r1;
	add.s32 	%r20, %r4, %r19;
	setp.lt.u32 	%p3, %r20, 69212;
	mov.u32 	%r25, %r8;
	@%p3 bra 	$L__BB1_3;
$L__BB1_6:
	shl.b32 	%r10, %r23, 1;
	bar.sync 	0;
	add.s32 	%r21, %r10, -1;
	and.b32  	%r22, %r21, %r1;
	setp.eq.s32 	%p4, %r22, 0;
	setp.lt.u32 	%p5, %r23, 34606;
	and.pred  	%p6, %p4, %p5;
	mov.u32 	%r23, %r10;
	@%p6 bra 	$L__BB1_1;
	ret;

}
	// .globl	_Z12reductionSumPi
.visible .entry _Z12reductionSumPi(
	.param .u64 .ptr .align 1 _Z12reductionSumPi_param_0
)
{
	.reg .pred 	%p<6>;
	.reg .b32 	%r<28>;
	.reg .b64 	%rd<7>;

	ld.param.u64 	%rd2, [_Z12reductionSumPi_param_0];
	cvta.to.global.u64 	%rd1, %rd2;
	mov.u32 	%r11, %ctaid.x;
	mov.u32 	%r12, %ntid.x;
	mov.u32 	%r13, %tid.x;
	mad.lo.s32 	%r1, %r11, %r12, %r13;
	mov.u32 	%r14, %nctaid.x;
	mul.lo.s32 	%r2, %r12, %r14;
	mov.b32 	%r25, 1;
$L__BB2_1:
	add.s32 	%r4, %r1, %r25;
	setp.gt.u32 	%p1, %r4, 69211;
	@%p1 bra 	$L__BB2_4;
	mov.b32 	%r27, 0;
	mov.u32 	%r26, %r1;
$L__BB2_3:
	shl.b32 	%r16, %r26, 1;
	add.s32 	%r17, %r16, %r25;
	mul.wide.s32 	%rd3, %r17, 4;
	add.s64 	%rd4, %rd1, %rd3;
	ld.global.u32 	%r18, [%rd4];
	mul.wide.s32 	%rd5, %r16, 4;
	add.s64 	%rd6, %rd1, %rd5;
	ld.global.u32 	%r19, [%rd6];
	add.s32 	%r20, %r19, %r18;
	st.global.u32 	[%rd6], %r20;
	add.s32 	%r7, %r27, 1;
	mad.lo.s32 	%r21, %r2, %r27, %r2;
	add.s32 	%r26, %r21, %r1;
	add.s32 	%r22, %r4, %r21;
	setp.lt.u32 	%p2, %r22, 69212;
	mov.u32 	%r27, %r7;
	@%p2 bra 	$L__BB2_3;
$L__BB2_4:
	shl.b32 	%r9, %r25, 1;
	bar.sync 	0;
	add.s32 	%r23, %r9, -1;
	and.b32  	%r24, %r23, %r1;
	setp.eq.s32 	%p3, %r24, 0;
	setp.lt.u32 	%p4, %r25, 34606;
	and.pred  	%p5, %p3, %p4;
	mov.u32 	%r25, %r9;
	@%p5 bra 	$L__BB2_1;
	ret;

}
	// .globl	_Z17reductionMultiplyPi
.visible .entry _Z17reductionMultiplyPi(
	.param .u64 .ptr .align 1 _Z17reductionMultiplyPi_param_0
)
{
	.reg .pred 	%p<6>;
	.reg .b32 	%r<28>;
	.reg .b64 	%rd<7>;

	ld.param.u64 	%rd2, [_Z17reductionMultiplyPi_param_0];
	cvta.to.global.u64 	%rd1, %rd2;
	mov.u32 	%r11, %ctaid.x;
	mov.u32 	%r12, %ntid.x;
	mov.u32 	%r13, %tid.x;
	mad.lo.s32 	%r1, %r11, %r12, %r13;
	mov.u32 	%r14, %nctaid.x;
	mul.lo.s32 	%r2, %r12, %r14;
	mov.b32 	%r25, 1;
$L__BB3_1:
	add.s32 	%r4, %r1, %r25;
	setp.gt.u32 	%p1, %r4, 69211;
	@%p1 bra 	$L__BB3_4;
	mov.b32 	%r27, 0;
	mov.u32 	%r26, %r1;
$L__BB3_3:
	shl.b32 	%r16, %r26, 1;
	add.s32 	%r17, %r16, %r25;
	mul.wide.s32 	%rd3, %r17, 4;
	add.s64 	%rd4, %rd1, %rd3;
	ld.global.u32 	%r18, [%rd4];
	mul.wide.s32 	%rd5, %r16, 4;
	add.s64 	%rd6, %rd1, %rd5;
	ld.global.u32 	%r19, [%rd6];
	mul.lo.s32 	%r20, %r19, %r18;
	st.global.u32 	[%rd6], %r20;
	add.s32 	%r7, %r27, 1;
	mad.lo.s32 	%r21, %r2, %r27, %r2;
	add.s32 	%r26, %r21, %r1;
	add.s32 	%r22, %r4, %r21;
	setp.lt.u32 	%p2, %r22, 69212;
	mov.u32 	%r27, %r7;
	@%p2 bra 	$L__BB3_3;
$L__BB3_4:
	shl.b32 	%r9, %r25, 1;
	bar.sync 	0;
	add.s32 	%r23, %r9, -1;
	and.b32  	%r24, %r23, %r1;
	setp.eq.s32 	%p3, %r24, 0;
	setp.lt.u32 	%p4, %r25, 34606;
	and.pred  	%p5, %p3, %p4;
	mov.u32 	%r25, %r9;
	@%p5 bra 	$L__BB3_1;
	ret;

}


// ===== COMPILED SASS (sm_100) =====

	.target	sm_100

	.elftype	@"ET_EXEC"


//--------------------- .note.nv.tkinfo           --------------------------
	.section	.note.nv.tkinfo,"",@"SHT_NOTE"
	.sectionflags	@"SHF_NOTE_NV_TKINFO"
	.tkinfo
        /*0018*/ 	.word	0x00000002
        /*0030*/ 	.string	""
        /*0030*/ 	.string	"ptxas"
        /*0030*/ 	.string	"Cuda compilation tools, release 13.0, V13.0.88"
        /*0030*/ 	.string	"Build cuda_13.0.r13.0/compiler.36424714_0"
        /*0030*/ 	.string	"-arch sm_100 -m 64 "



//--------------------- .note.nv.cuinfo           --------------------------
	.section	.note.nv.cuinfo,"",@"SHT_NOTE"
	.sectionflags	@"SHF_NOTE_NV_CUINFO"
        /*0018*/ 	.short	0x0002
        /*001a*/ 	.short	0x0064
        /*001c*/ 	.short	0x0082
	.zero		2


//--------------------- .nv.info                  --------------------------
	.section	.nv.info,"",@"SHT_CUDA_INFO"
	.align	4


	//----- nvinfo : EIATTR_REGCOUNT
	.align		4
        /*0000*/ 	.byte	0x04, 0x2f
        /*0002*/ 	.short	(.L_1 - .L_0)
	.align		4
.L_0:
        /*0004*/ 	.word	index@(_Z12reductionMaxPi)
        /*0008*/ 	.word	0x00000010


	//----- nvinfo : EIATTR_FRAME_SIZE
	.align		4
.L_1:
        /*000c*/ 	.byte	0x04, 0x11
        /*000e*/ 	.short	(.L_3 - .L_2)
	.align		4
.L_2:
        /*0010*/ 	.word	index@(_Z12reductionMaxPi)
        /*0014*/ 	.word	0x00000000


	//----- nvinfo : EIATTR_REGCOUNT
	.align		4
.L_3:
        /*0018*/ 	.byte	0x04, 0x2f
        /*001a*/ 	.short	(.L_5 - .L_4)
	.align		4
.L_4:
        /*001c*/ 	.word	index@(_Z12reductionMinPi)
        /*0020*/ 	.word	0x00000010


	//----- nvinfo : EIATTR_FRAME_SIZE
	.align		4
.L_5:
        /*0024*/ 	.byte	0x04, 0x11
        /*0026*/ 	.short	(.L_7 - .L_6)
	.align		4
.L_6:
        /*0028*/ 	.word	index@(_Z12reductionMinPi)
        /*002c*/ 	.word	0x00000000


	//----- nvinfo : EIATTR_REGCOUNT
	.align		4
.L_7:
        /*0030*/ 	.byte	0x04, 0x2f
        /*0032*/ 	.short	(.L_9 - .L_8)
	.align		4
.L_8:
        /*0034*/ 	.word	index@(_Z12reductionSumPi)
        /*0038*/ 	.word	0x00000012


	//----- nvinfo : EIATTR_FRAME_SIZE
	.align		4
.L_9:
        /*003c*/ 	.byte	0x04, 0x11
        /*003e*/ 	.short	(.L_11 - .L_10)
	.align		4
.L_10:
        /*0040*/ 	.word	index@(_Z12reductionSumPi)
        /*0044*/ 	.word	0x00000000


	//----- nvinfo : EIATTR_REGCOUNT
	.align		4
.L_11:
        /*0048*/ 	.byte	0x04, 0x2f
        /*004a*/ 	.short	(.L_13 - .L_12)
	.align		4
.L_12:
        /*004c*/ 	.word	index@(_Z17reductionMultiplyPi)
        /*0050*/ 	.word	0x00000012


	//----- nvinfo : EIATTR_FRAME_SIZE
	.align		4
.L_13:
        /*0054*/ 	.byte	0x04, 0x11
        /*0056*/ 	.short	(.L_15 - .L_14)
	.align		4
.L_14:
        /*0058*/ 	.word	index@(_Z17reductionMultiplyPi)
        /*005c*/ 	.word	0x00000000


	//----- nvinfo : EIATTR_MIN_STACK_SIZE
	.align		4
.L_15:
        /*0060*/ 	.byte	0x04, 0x12
        /*0062*/ 	.short	(.L_17 - .L_16)
	.align		4
.L_16:
        /*0064*/ 	.word	index@(_Z17reductionMultiplyPi)
        /*0068*/ 	.word	0x00000000


	//----- nvinfo : EIATTR_MIN_STACK_SIZE
	.align		4
.L_17:
        /*006c*/ 	.byte	0x04, 0x12
        /*006e*/ 	.short	(.L_19 - .L_18)
	.align		4
.L_18:
        /*0070*/ 	.word	index@(_Z12reductionSumPi)
        /*0074*/ 	.word	0x00000000


	//----- nvinfo : EIATTR_MIN_STACK_SIZE
	.align		4
.L_19:
        /*0078*/ 	.byte	0x04, 0x12
        /*007a*/ 	.short	(.L_21 - .L_20)
	.align		4
.L_20:
        /*007c*/ 	.word	index@(_Z12reductionMinPi)
        /*0080*/ 	.word	0x00000000


	//----- nvinfo : EIATTR_MIN_STACK_SIZE
	.align		4
.L_21:
        /*0084*/ 	.byte	0x04, 0x12
        /*0086*/ 	.short	(.L_23 - .L_22)
	.align		4
.L_22:
        /*0088*/ 	.word	index@(_Z12reductionMaxPi)
        /*008c*/ 	.word	0x00000000
.L_23:


//--------------------- .nv.compat                --------------------------
	.section	.nv.compat,"",@"SHT_CUDA_COMPAT_INFO"
	.align	4
        /*0000*/ 	.byte	0x02, 0x09, 0x00, 0x00, 0x02, 0x02, 0x01, 0x00, 0x02, 0x05, 0x05, 0x00, 0x03, 0x07, 0x01, 0x01
        /*0010*/ 	.byte	0x02, 0x03, 0x00, 0x00, 0x02, 0x06, 0x01, 0x00, 0x04, 0x0b, 0x08, 0x00, 0x09, 0x00, 0x00, 0x00
        /*0020*/ 	.byte	0x00, 0x00, 0x00, 0x00


//--------------------- .nv.info._Z17reductionMultiplyPi --------------------------
	.section	.nv.info._Z17reductionMultiplyPi,"",@"SHT_CUDA_INFO"
	.sectionflags	@""
	.align	4


	//----- nvinfo : EIATTR_CUDA_API_VERSION
	.align		4
        /*0000*/ 	.byte	0x04, 0x37
        /*0002*/ 	.short	(.L_25 - .L_24)
.L_24:
        /*0004*/ 	.word	0x00000082


	//----- nvinfo : EIATTR_KPARAM_INFO
	.align		4
.L_25:
        /*0008*/ 	.byte	0x04, 0x17
        /*000a*/ 	.short	(.L_27 - .L_26)
.L_26:
        /*000c*/ 	.word	0x00000000
        /*0010*/ 	.short	0x0000
        /*0012*/ 	.short	0x0000
        /*0014*/ 	.byte	0x00, 0xf5, 0x21, 0x00


	//----- nvinfo : EIATTR_SPARSE_MMA_MASK
	.align		4
.L_27:
        /*0018*/ 	.byte	0x03, 0x50
        /*001a*/ 	.short	0x0000


	//----- nvinfo : EIATTR_MAXREG_COUNT
	.align		4
        /*001c*/ 	.byte	0x03, 0x1b
        /*001e*/ 	.short	0x00ff


	//----- nvinfo : EIATTR_NUM_BARRIERS
	.align		4
        /*0020*/ 	.byte	0x02, 0x4c
        /*0022*/ 	.byte	0x01
	.zero		1


	//----- nvinfo : EIATTR_MERCURY_ISA_VERSION
	.align		4
        /*0024*/ 	.byte	0x03, 0x5f
        /*0026*/ 	.short	0x0101


	//----- nvinfo : EIATTR_VRC_CTA_INIT_COUNT
	.align		4
        /*0028*/ 	.byte	0x02, 0x4a
	.zero		1
	.zero		1


	//----- nvinfo : EIATTR_EXIT_INSTR_OFFSETS
	.align		4
        /*002c*/ 	.byte	0x04, 0x1c
        /*002e*/ 	.short	(.L_29 - .L_28)


	//   ....[0]....
.L_28:
        /*0030*/ 	.word	0x00000250


	//----- nvinfo : EIATTR_CRS_STACK_SIZE
	.align		4
.L_29:
        /*0034*/ 	.byte	0x04, 0x1e
        /*0036*/ 	.short	(.L_31 - .L_30)
.L_30:
        /*0038*/ 	.word	0x00000000


	//----- nvinfo : EIATTR_CBANK_PARAM_SIZE
	.align		4
.L_31:
        /*003c*/ 	.byte	0x03, 0x19
        /*003e*/ 	.short	0x0008


	//----- nvinfo : EIATTR_PARAM_CBANK
	.align		4
        /*0040*/ 	.byte	0x04, 0x0a
        /*0042*/ 	.short	(.L_33 - .L_32)
	.align		4
.L_32:
        /*0044*/ 	.word	index@(.nv.constant0._Z17reductionMultiplyPi)
        /*0048*/ 	.short	0x0380
        /*004a*/ 	.short	0x0008


	//----- nvinfo : EIATTR_SW_WAR
	.align		4
.L_33:
        /*004c*/ 	.byte	0x04, 0x36
        /*004e*/ 	.short	(.L_35 - .L_34)
.L_34:
        /*0050*/ 	.word	0x00000008
.L_35:


//--------------------- .nv.info._Z12reductionSumPi --------------------------
	.section	.nv.info._Z12reductionSumPi,"",@"SHT_CUDA_INFO"
	.sectionflags	@""
	.align	4


	//----- nvinfo : EIATTR_CUDA_API_VERSION
	.align		4
        /*0000*/ 	.byte	0x04, 0x37
        /*0002*/ 	.short	(.L_37 - .L_36)
.L_36:
        /*0004*/ 	.word	0x00000082


	//----- nvinfo : EIATTR_KPARAM_INFO
	.align		4
.L_37:
        /*0008*/ 	.byte	0x04, 0x17
        /*000a*/ 	.short	(.L_39 - .L_38)
.L_38:
        /*000c*/ 	.word	0x00000000
        /*0010*/ 	.short	0x0000
        /*0012*/ 	.short	0x0000
        /*0014*/ 	.byte	0x00, 0xf5, 0x21, 0x00


	//----- nvinfo : EIATTR_SPARSE_MMA_MASK
	.align		4
.L_39:
        /*0018*/ 	.byte	0x03, 0x50
        /*001a*/ 	.short	0x0000


	//----- nvinfo : EIATTR_MAXREG_COUNT
	.align		4
        /*001c*/ 	.byte	0x03, 0x1b
        /*001e*/ 	.short	0x00ff


	//----- nvinfo : EIATTR_NUM_BARRIERS
	.align		4
        /*0020*/ 	.byte	0x02, 0x4c
        /*0022*/ 	.byte	0x01
	.zero		1


	//----- nvinfo : EIATTR_MERCURY_ISA_VERSION
	.align		4
        /*0024*/ 	.byte	0x03, 0x5f
        /*0026*/ 	.short	0x0101


	//----- nvinfo : EIATTR_VRC_CTA_INIT_COUNT
	.align		4
        /*0028*/ 	.byte	0x02, 0x4a
	.zero		1
	.zero		1


	//----- nvinfo : EIATTR_EXIT_INSTR_OFFSETS
	.align		4
        /*002c*/ 	.byte	0x04, 0x1c
        /*002e*/ 	.short	(.L_41 - .L_40)


	//   ....[0]....
.L_40:
        /*0030*/ 	.word	0x00000250


	//----- nvinfo : EIATTR_CRS_STACK_SIZE
	.align		4
.L_41:
        /*0034*/ 	.byte	0x04, 0x1e
        /*0036*/ 	.short	(.L_43 - .L_42)
.L_42:
        /*0038*/ 	.word	0x00000000


	//----- nvinfo : EIATTR_CBANK_PARAM_SIZE
	.align		4
.L_43:
        /*003c*/ 	.byte	0x03, 0x19
        /*003e*/ 	.short	0x0008


	//----- nvinfo : EIATTR_PARAM_CBANK
	.align		4
        /*0040*/ 	.byte	0x04, 0x0a
        /*0042*/ 	.short	(.L_45 - .L_44)
	.align		4
.L_44:
        /*0044*/ 	.word	index@(.nv.constant0._Z12reductionSumPi)
        /*0048*/ 	.short	0x0380
        /*004a*/ 	.short	0x0008


	//----- nvinfo : EIATTR_SW_WAR
	.align		4
.L_45:
        /*004c*/ 	.byte	0x04, 0x36
        /*004e*/ 	.short	(.L_47 - .L_46)
.L_46:
        /*0050*/ 	.word	0x00000008
.L_47:


//--------------------- .nv.info._Z12reductionMinPi --------------------------
	.section	.nv.info._Z12reductionMinPi,"",@"SHT_CUDA_INFO"
	.sectionflags	@""
	.align	4


	//----- nvinfo : EIATTR_CUDA_API_VERSION
	.align		4
        /*0000*/ 	.byte	0x04, 0x37
        /*0002*/ 	.short	(.L_49 - .L_48)
.L_48:
        /*0004*/ 	.word	0x00000082


	//----- nvinfo : EIATTR_KPARAM_INFO
	.align		4
.L_49:
        /*0008*/ 	.byte	0x04, 0x17
        /*000a*/ 	.short	(.L_51 - .L_50)
.L_50:
        /*000c*/ 	.word	0x00000000
        /*0010*/ 	.short	0x0000
        /*0012*/ 	.short	0x0000
        /*0014*/ 	.byte	0x00, 0xf5, 0x21, 0x00


	//----- nvinfo : EIATTR_SPARSE_MMA_MASK
	.align		4
.L_51:
        /*0018*/ 	.byte	0x03, 0x50
        /*001a*/ 	.short	0x0000


	//----- nvinfo : EIATTR_MAXREG_COUNT
	.align		4
        /*001c*/ 	.byte	0x03, 0x1b
        /*001e*/ 	.short	0x00ff


	//----- nvinfo : EIATTR_NUM_BARRIERS
	.align		4
        /*0020*/ 	.byte	0x02, 0x4c
        /*0022*/ 	.byte	0x01
	.zero		1


	//----- nvinfo : EIATTR_MERCURY_ISA_VERSION
	.align		4
        /*0024*/ 	.byte	0x03, 0x5f
        /*0026*/ 	.short	0x0101


	//----- nvinfo : EIATTR_VRC_CTA_INIT_COUNT
	.align		4
        /*0028*/ 	.byte	0x02, 0x4a
	.zero		1
	.zero		1


	//----- nvinfo : EIATTR_EXIT_INSTR_OFFSETS
	.align		4
        /*002c*/ 	.byte	0x04, 0x1c
        /*002e*/ 	.short	(.L_53 - .L_52)


	//   ....[0]....
.L_52:
        /*0030*/ 	.word	0x00000240


	//----- nvinfo : EIATTR_CRS_STACK_SIZE
	.align		4
.L_53:
        /*0034*/ 	.byte	0x04, 0x1e
        /*0036*/ 	.short	(.L_55 - .L_54)
.L_54:
        /*0038*/ 	.word	0x00000000


	//----- nvinfo : EIATTR_CBANK_PARAM_SIZE
	.align		4
.L_55:
        /*003c*/ 	.byte	0x03, 0x19
        /*003e*/ 	.short	0x0008


	//----- nvinfo : EIATTR_PARAM_CBANK
	.align		4
        /*0040*/ 	.byte	0x04, 0x0a
        /*0042*/ 	.short	(.L_57 - .L_56)
	.align		4
.L_56:
        /*0044*/ 	.word	index@(.nv.constant0._Z12reductionMinPi)
        /*0048*/ 	.short	0x0380
        /*004a*/ 	.short	0x0008


	//----- nvinfo : EIATTR_SW_WAR
	.align		4
.L_57:
        /*004c*/ 	.byte	0x04, 0x36
        /*004e*/ 	.short	(.L_59 - .L_58)
.L_58:
        /*0050*/ 	.word	0x00000008
.L_59:


//--------------------- .nv.info._Z12reductionMaxPi --------------------------
	.section	.nv.info._Z12reductionMaxPi,"",@"SHT_CUDA_INFO"
	.sectionflags	@""
	.align	4


	//----- nvinfo : EIATTR_CUDA_API_VERSION
	.align		4
        /*0000*/ 	.byte	0x04, 0x37
        /*0002*/ 	.short	(.L_61 - .L_60)
.L_60:
        /*0004*/ 	.word	0x00000082


	//----- nvinfo : EIATTR_KPARAM_INFO
	.align		4
.L_61:
        /*0008*/ 	.byte	0x04, 0x17
        /*000a*/ 	.short	(.L_63 - .L_62)
.L_62:
        /*000c*/ 	.word	0x00000000
        /*0010*/ 	.short	0x0000
        /*0012*/ 	.short	0x0000
        /*0014*/ 	.byte	0x00, 0xf5, 0x21, 0x00


	//----- nvinfo : EIATTR_SPARSE_MMA_MASK
	.align		4
.L_63:
        /*0018*/ 	.byte	0x03, 0x50
        /*001a*/ 	.short	0x0000


	//----- nvinfo : EIATTR_MAXREG_COUNT
	.align		4
        /*001c*/ 	.byte	0x03, 0x1b
        /*001e*/ 	.short	0x00ff


	//----- nvinfo : EIATTR_NUM_BARRIERS
	.align		4
        /*0020*/ 	.byte	0x02, 0x4c
        /*0022*/ 	.byte	0x01
	.zero		1


	//----- nvinfo : EIATTR_MERCURY_ISA_VERSION
	.align		4
        /*0024*/ 	.byte	0x03, 0x5f
        /*0026*/ 	.short	0x0101


	//----- nvinfo : EIATTR_VRC_CTA_INIT_COUNT
	.align		4
        /*0028*/ 	.byte	0x02, 0x4a
	.zero		1
	.zero		1


	//----- nvinfo : EIATTR_EXIT_INSTR_OFFSETS
	.align		4
        /*002c*/ 	.byte	0x04, 0x1c
        /*002e*/ 	.short	(.L_65 - .L_64)


	//   ....[0]....
.L_64:
        /*0030*/ 	.word	0x00000240


	//----- nvinfo : EIATTR_CRS_STACK_SIZE
	.align		4
.L_65:
        /*0034*/ 	.byte	0x04, 0x1e
        /*0036*/ 	.short	(.L_67 - .L_66)
.L_66:
        /*0038*/ 	.word	0x00000000


	//----- nvinfo : EIATTR_CBANK_PARAM_SIZE
	.align		4
.L_67:
        /*003c*/ 	.byte	0x03, 0x19
        /*003e*/ 	.short	0x0008


	//----- nvinfo : EIATTR_PARAM_CBANK
	.align		4
        /*0040*/ 	.byte	0x04, 0x0a
        /*0042*/ 	.short	(.L_69 - .L_68)
	.align		4
.L_68:
        /*0044*/ 	.word	index@(.nv.constant0._Z12reductionMaxPi)
        /*0048*/ 	.short	0x0380
        /*004a*/ 	.short	0x0008


	//----- nvinfo : EIATTR_SW_WAR
	.align		4
.L_69:
        /*004c*/ 	.byte	0x04, 0x36
        /*004e*/ 	.short	(.L_71 - .L_70)
.L_70:
        /*0050*/ 	.word	0x00000008
.L_71:


//--------------------- .nv.callgraph             --------------------------
	.section	.nv.callgraph,"",@"SHT_CUDA_CALLGRAPH"
	.align	4
	.sectionentsize	8
	.align		4
        /*0000*/ 	.word	0x00000000
	.align		4
        /*0004*/ 	.word	0xffffffff
	.align		4
        /*0008*/ 	.word	0x00000000
	.align		4
        /*000c*/ 	.word	0xfffffffe
	.align		4
        /*0010*/ 	.word	0x00000000
	.align		4
        /*0014*/ 	.word	0xfffffffd
	.align		4
        /*0018*/ 	.word	0x00000000
	.align		4
        /*001c*/ 	.word	0xfffffffc


//--------------------- .text._Z17reductionMultiplyPi --------------------------
	.section	.text._Z17reductionMultiplyPi,"ax",@progbits
	.align	128
        .global         _Z17reductionMultiplyPi
        .type           _Z17reductionMultiplyPi,@function
        .size           _Z17reductionMultiplyPi,(.L_x_16 - _Z17reductionMultiplyPi)
        .other          _Z17reductionMultiplyPi,@"STO_CUDA_ENTRY STV_DEFAULT"
_Z17reductionMultiplyPi:
.text._Z17reductionMultiplyPi:
[----:B------:R-:W-:Y:S01]  /*0000*/  LDC R1, c[0x0][0x37c] ;  /* 0x0000df00ff017b82 */ /* 0x000fe20000000800 */
[----:B------:R-:W0:Y:S07]  /*0010*/  S2R R3, SR_TID.X ;  /* 0x0000000000037919 */ /* 0x000e2e0000002100 */
[----:B------:R-:W0:Y:S01]  /*0020*/  S2UR UR6, SR_CTAID.X ;  /* 0x00000000000679c3 */ /* 0x000e220000002500 */
[----:B------:R-:W-:Y:S01]  /*0030*/  HFMA2 R9, -RZ, RZ, 0, 5.9604644775390625e-08 ;  /* 0x00000001ff097431 */ /* 0x000fe200000001ff */
[----:B------:R-:W1:Y:S06]  /*0040*/  LDCU.64 UR4, c[0x0][0x358] ;  /* 0x00006b00ff0477ac */ /* 0x000e6c0008000a00 */
[----:B------:R-:W0:Y:S01]  /*0050*/  LDC R8, c[0x0][0x360] ;  /* 0x0000d800ff087b82 */ /* 0x000e220000000800 */
[----:B------:R-:W2:Y:S01]  /*0060*/  LDCU UR7, c[0x0][0x370] ;  /* 0x00006e00ff0777ac */ /* 0x000ea20008000800 */
[----:B0-----:R-:W-:-:S02]  /*0070*/  IMAD R0, R8, UR6, R3 ;  /* 0x0000000608007c24 */ /* 0x001fc4000f8e0203 */
[----:B-12---:R-:W-:-:S07]  /*0080*/  IMAD R8, R8, UR7, RZ ;  /* 0x0000000708087c24 */ /* 0x006fce000f8e02ff */
.L_x_2:
[----:B------:R-:W-:-:S05]  /*0090*/  IMAD.IADD R12, R0, 0x1, R9 ;  /* 0x00000001000c7824 */ /* 0x000fca00078e0209 */
[----:B------:R-:W-:-:S13]  /*00a0*/  ISETP.GT.U32.AND P0, PT, R12, 0x10e5b, PT ;  /* 0x00010e5b0c00780c */ /* 0x000fda0003f04070 */
[----:B-1----:R-:W-:Y:S05]  /*00b0*/  @P0 BRA `(.L_x_0) ;  /* 0x0000000000440947 */ /* 0x002fea0003800000 */
[----:B------:R-:W0:Y:S01]  /*00c0*/  LDC.64 R2, c[0x0][0x380] ;  /* 0x0000e000ff027b82 */ /* 0x000e220000000a00 */
[----:B------:R-:W-:Y:S01]  /*00d0*/  MOV R11, RZ ;  /* 0x000000ff000b7202 */ /* 0x000fe20000000f00 */
[----:B------:R-:W-:-:S07]  /*00e0*/  IMAD.MOV.U32 R10, RZ, RZ, R0 ;  /* 0x000000ffff0a7224 */ /* 0x000fce00078e0000 */
.L_x_1:
[----:B-1----:R-:W-:-:S05]  /*00f0*/  SHF.L.U32 R6, R10, 0x1, RZ ;  /* 0x000000010a067819 */ /* 0x002fca00000006ff */
[C---:B------:R-:W-:Y:S02]  /*0100*/  IMAD.IADD R5, R6.reuse, 0x1, R9 ;  /* 0x0000000106057824 */ /* 0x040fe400078e0209 */
[----:B0-----:R-:W-:-:S04]  /*0110*/  IMAD.WIDE R6, R6, 0x4, R2 ;  /* 0x0000000406067825 */ /* 0x001fc800078e0202 */
[----:B------:R-:W-:Y:S01]  /*0120*/  IMAD.WIDE R4, R5, 0x4, R2 ;  /* 0x0000000405047825 */ /* 0x000fe200078e0202 */
[----:B------:R-:W2:Y:S05]  /*0130*/  LDG.E R13, desc[UR4][R6.64] ;  /* 0x00000004060d7981 */ /* 0x000eaa000c1e1900 */
[----:B------:R-:W2:Y:S01]  /*0140*/  LDG.E R4, desc[UR4][R4.64] ;  /* 0x0000000404047981 */ /* 0x000ea2000c1e1900 */
[----:B------:R-:W-:Y:S02]  /*0150*/  IMAD R15, R8, R11, R8 ;  /* 0x0000000b080f7224 */ /* 0x000fe400078e0208 */
[----:B------:R-:W-:-:S03]  /*0160*/  VIADD R11, R11, 0x1 ;  /* 0x000000010b0b7836 */ /* 0x000fc60000000000 */
[----:B------:R-:W-:-:S04]  /*0170*/  IADD3 R10, PT, PT, R12, R15, RZ ;  /* 0x0000000f0c0a7210 */ /* 0x000fc80007ffe0ff */
[----:B------:R-:W-:Y:S02]  /*0180*/  ISETP.GE.U32.AND P0, PT, R10, 0x10e5c, PT ;  /* 0x00010e5c0a00780c */ /* 0x000fe40003f06070 */
[----:B------:R-:W-:Y:S01]  /*0190*/  IADD3 R10, PT, PT, R0, R15, RZ ;  /* 0x0000000f000a7210 */ /* 0x000fe20007ffe0ff */
[----:B--2---:R-:W-:-:S05]  /*01a0*/  IMAD R13, R4, R13, RZ ;  /* 0x0000000d040d7224 */ /* 0x004fca00078e02ff */
[----:B------:R1:W-:Y:S05]  /*01b0*/  STG.E desc[UR4][R6.64], R13 ;  /* 0x0000000d06007986 */ /* 0x0003ea000c101904 */
[----:B------:R-:W-:Y:S05]  /*01c0*/  @!P0 BRA `(.L_x_1) ;  /* 0xfffffffc00c88947 */ /* 0x000fea000383ffff */
.L_x_0:
[C---:B------:R-:W-:Y:S01]  /*01d0*/  IMAD.SHL.U32 R2, R9.reuse, 0x2, RZ ;  /* 0x0000000209027824 */ /* 0x040fe200078e00ff */
[----:B------:R-:W-:Y:S01]  /*01e0*/  ISETP.LT.U32.AND P1, PT, R9, 0x872e, PT ;  /* 0x0000872e0900780c */ /* 0x000fe20003f21070 */
[----:B------:R-:W-:Y:S05]  /*01f0*/  WARPSYNC.ALL ;  /* 0x0000000000007948 */ /* 0x000fea0003800000 */
[----:B------:R-:W-:Y:S01]  /*0200*/  IADD3 R3, PT, PT, R2, -0x1, RZ ;  /* 0xffffffff02037810 */ /* 0x000fe20007ffe0ff */
[----:B------:R-:W-:Y:S01]  /*0210*/  BAR.SYNC.DEFER_BLOCKING 0x0 ;  /* 0x0000000000007b1d */ /* 0x000fe20000010000 */
[----:B------:R-:W-:Y:S02]  /*0220*/  MOV R9, R2 ;  /* 0x0000000200097202 */ /* 0x000fe40000000f00 */
[----:B------:R-:W-:-:S13]  /*0230*/  LOP3.LUT P0, RZ, R3, R0, RZ, 0xc0, !PT ;  /* 0x0000000003ff7212 */ /* 0x000fda000780c0ff */
[----:B------:R-:W-:Y:S05]  /*0240*/  @!P0 BRA P1, `(.L_x_2) ;  /* 0xfffffffc00908947 */ /* 0x000fea000083ffff */
[----:B------:R-:W-:Y:S05]  /*0250*/  EXIT ;  /* 0x000000000000794d */ /* 0x000fea0003800000 */
.L_x_3:
[----:B------:R-:W-:-:S00]  /*0260*/  BRA `(.L_x_3) ;  /* 0xfffffffc00fc7947 */ /* 0x000fc0000383ffff */
[----:B------:R-:W-:-:S00]  /*0270*/  NOP ;  /* 0x0000000000007918 */ /* 0x000fc00000000000 */
        /* <DEDUP_REMOVED lines=8> */
.L_x_16:


//--------------------- .text._Z12reductionSumPi  --------------------------
	.section	.text._Z12reductionSumPi,"ax",@progbits
	.align	128
        .global         _Z12reductionSumPi
        .type           _Z12reductionSumPi,@function
        .size           _Z12reductionSumPi,(.L_x_17 - _Z12reductionSumPi)
        .other          _Z12reductionSumPi,@"STO_CUDA_ENTRY STV_DEFAULT"
_Z12reductionSumPi:
.text._Z12reductionSumPi:
        /* <DEDUP_REMOVED lines=9> */
.L_x_6:
[----:B------:R-:W-:-:S04]  /*0090*/  IADD3 R12, PT, PT, R0, R9, RZ ;  /* 0x00000009000c7210 */ /* 0x000fc80007ffe0ff */
[----:B------:R-:W-:-:S13]  /*00a0*/  ISETP.GT.U32.AND P0, PT, R12, 0x10e5b, PT ;  /* 0x00010e5b0c00780c */ /* 0x000fda0003f04070 */
[----:B-1----:R-:W-:Y:S05]  /*00b0*/  @P0 BRA `(.L_x_4) ;  /* 0x0000000000440947 */ /* 0x002fea0003800000 */
[----:B------:R-:W0:Y:S01]  /*00c0*/  LDC.64 R2, c[0x0][0x380] ;  /* 0x0000e000ff027b82 */ /* 0x000e220000000a00 */
[----:B------:R-:W-:Y:S01]  /*00d0*/  IMAD.MOV.U32 R11, RZ, RZ, RZ ;  /* 0x000000ffff0b7224 */ /* 0x000fe200078e00ff */
[----:B------:R-:W-:-:S07]  /*00e0*/  MOV R10, R0 ;  /* 0x00000000000a7202 */ /* 0x000fce0000000f00 */
.L_x_5:
[----:B-1----:R-:W-:-:S05]  /*00f0*/  IMAD.SHL.U32 R6, R10, 0x2, RZ ;  /* 0x000000020a067824 */ /* 0x002fca00078e00ff */
[C---:B------:R-:W-:Y:S01]  /*0100*/  IADD3 R5, PT, PT, R6.reuse, R9, RZ ;  /* 0x0000000906057210 */ /* 0x040fe20007ffe0ff */
        /* <DEDUP_REMOVED lines=9> */
[----:B--2---:R-:W-:-:S05]  /*01a0*/  IMAD.IADD R13, R4, 0x1, R13 ;  /* 0x00000001040d7824 */ /* 0x004fca00078e020d */
[----:B------:R1:W-:Y:S05]  /*01b0*/  STG.E desc[UR4][R6.64], R13 ;  /* 0x0000000d06007986 */ /* 0x0003ea000c101904 */
[----:B------:R-:W-:Y:S05]  /*01c0*/  @!P0 BRA `(.L_x_5) ;  /* 0xfffffffc00c88947 */ /* 0x000fea000383ffff */
.L_x_4:
[C---:B------:R-:W-:Y:S01]  /*01d0*/  IMAD.SHL.U32 R2, R9.reuse, 0x2, RZ ;  /* 0x0000000209027824 */ /* 0x040fe200078e00ff */
[----:B------:R-:W-:Y:S01]  /*01e0*/  ISETP.LT.U32.AND P1, PT, R9, 0x872e, PT ;  /* 0x0000872e0900780c */ /* 0x000fe20003f21070 */
[----:B------:R-:W-:Y:S05]  /*01f0*/  WARPSYNC.ALL ;  /* 0x0000000000007948 */ /* 0x000fea0003800000 */
[----:B------:R-:W-:Y:S01]  /*0200*/  IADD3 R3, PT, PT, R2, -0x1, RZ ;  /* 0xffffffff02037810 */ /* 0x000fe20007ffe0ff */
[----:B------:R-:W-:Y:S01]  /*0210*/  BAR.SYNC.DEFER_BLOCKING 0x0 ;  /* 0x0000000000007b1d */ /* 0x000fe20000010000 */
[----:B------:R-:W-:Y:S02]  /*0220*/  IMAD.MOV.U32 R9, RZ, RZ, R2 ;  /* 0x000000ffff097224 */ /* 0x000fe400078e0002 */
[----:B------:R-:W-:-:S13]  /*0230*/  LOP3.LUT P0, RZ, R3, R0, RZ, 0xc0, !PT ;  /* 0x0000000003ff7212 */ /* 0x000fda000780c0ff */
[----:B------:R-:W-:Y:S05]  /*0240*/  @!P0 BRA P1, `(.L_x_6) ;  /* 0xfffffffc00908947 */ /* 0x000fea000083ffff */
[----:B------:R-:W-:Y:S05]  /*0250*/  EXIT ;  /* 0x000000000000794d */ /* 0x000fea0003800000 */
.L_x_7:
        /* <DEDUP_REMOVED lines=10> */
.L_x_17:


//--------------------- .text._Z12reductionMinPi  --------------------------
	.section	.text._Z12reductionMinPi,"ax",@progbits
	.align	128
        .global         _Z12reductionMinPi
        .type           _Z12reductionMinPi,@function
        .size           _Z12reductionMinPi,(.L_x_18 - _Z12reductionMinPi)
        .other          _Z12reductionMinPi,@"STO_CUDA_ENTRY STV_DEFAULT"
_Z12reductionMinPi:
.text._Z12reductionMinPi:
        /* <DEDUP_REMOVED lines=9> */
.L_x_10:
[----:B------:R-:W-:-:S04]  /*0090*/  IADD3 R12, PT, PT, R0, R9, RZ ;  /* 0x00000009000c7210 */ /* 0x000fc80007ffe0ff */
[----:B------:R-:W-:-:S13]  /*00a0*/  ISETP.GT.U32.AND P0, PT, R12, 0x10e5b, PT ;  /* 0x00010e5b0c00780c */ /* 0x000fda0003f04070 */
[----:B------:R-:W-:Y:S05]  /*00b0*/  @P0 BRA `(.L_x_8) ;  /* 0x0000000000400947 */ /* 0x000fea0003800000 */
[----:B------:R-:W0:Y:S01]  /*00c0*/  LDC.64 R2, c[0x0][0x380] ;  /* 0x0000e000ff027b82 */ /* 0x000e220000000a00 */
[----:B------:R-:W-:Y:S01]  /*00d0*/  IMAD.MOV.U32 R11, RZ, RZ, RZ ;  /* 0x000000ffff0b7224 */ /* 0x000fe200078e00ff */
[----:B------:R-:W-:-:S07]  /*00e0*/  MOV R10, R0 ;  /* 0x00000000000a7202 */ /* 0x000fce0000000f00 */
.L_x_9:
[----:B------:R-:W-:-:S04]  /*00f0*/  IMAD.SHL.U32 R7, R10, 0x2, RZ ;  /* 0x000000020a077824 */ /* 0x000fc800078e00ff */
[----:B0-----:R-:W-:-:S05]  /*0100*/  IMAD.WIDE R6, R7, 0x4, R2 ;  /* 0x0000000407067825 */ /* 0x001fca00078e0202 */
[----:B------:R-:W2:Y:S01]  /*0110*/  LDG.E R10, desc[UR4][R6.64] ;  /* 0x00000004060a7981 */ /* 0x000ea2000c1e1900 */
[----:B------:R-:W-:-:S06]  /*0120*/  IMAD.WIDE.U32 R4, R9, 0x4, R6 ;  /* 0x0000000409047825 */ /* 0x000fcc00078e0006 */
[----:B------:R-:W2:Y:S01]  /*0130*/  LDG.E R5, desc[UR4][R4.64] ;  /* 0x0000000404057981 */ /* 0x000ea2000c1e1900 */
[----:B------:R-:W-:Y:S02]  /*0140*/  IMAD R13, R8, R11, R8 ;  /* 0x0000000b080d7224 */ /* 0x000fe400078e0208 */
[----:B------:R-:W-:Y:S01]  /*0150*/  VIADD R11, R11, 0x1 ;  /* 0x000000010b0b7836 */ /* 0x000fe20000000000 */
[----:B--2---:R-:W-:Y:S02]  /*0160*/  ISETP.GT.AND P0, PT, R10, R5, PT ;  /* 0x000000050a00720c */ /* 0x004fe40003f04270 */
[----:B------:R-:W-:-:S11]  /*0170*/  IADD3 R10, PT, PT, R12, R13, RZ ;  /* 0x0000000d0c0a7210 */ /* 0x000fd60007ffe0ff */
[----:B------:R1:W-:Y:S01]  /*0180*/  @P0 STG.E desc[UR4][R6.64], R5 ;  /* 0x0000000506000986 */ /* 0x0003e2000c101904 */
[----:B------:R-:W-:Y:S02]  /*0190*/  ISETP.GE.U32.AND P0, PT, R10, 0x10e5c, PT ;  /* 0x00010e5c0a00780c */ /* 0x000fe40003f06070 */
[----:B------:R-:W-:-:S11]  /*01a0*/  IADD3 R10, PT, PT, R0, R13, RZ ;  /* 0x0000000d000a7210 */ /* 0x000fd60007ffe0ff */
[----:B-1----:R-:W-:Y:S05]  /*01b0*/  @!P0 BRA `(.L_x_9) ;  /* 0xfffffffc00cc8947 */ /* 0x002fea000383ffff */
.L_x_8:
        /* <DEDUP_REMOVED lines=9> */
.L_x_11:
        /* <DEDUP_REMOVED lines=11> */
.L_x_18:


//--------------------- .text._Z12reductionMaxPi  --------------------------
	.section	.text._Z12reductionMaxPi,"ax",@progbits
	.align	128
        .global         _Z12reductionMaxPi
        .type           _Z12reductionMaxPi,@function
        .size           _Z12reductionMaxPi,(.L_x_19 - _Z12reductionMaxPi)
        .other          _Z12reductionMaxPi,@"STO_CUDA_ENTRY STV_DEFAULT"
_Z12reductionMaxPi:
.text._Z12reductionMaxPi:
        /* <DEDUP_REMOVED lines=9> */
.L_x_14:
[----:B------:R-:W-:-:S04]  /*0090*/  IADD3 R12, PT, PT, R0, R9, RZ ;  /* 0x00000009000c7210 */ /* 0x000fc80007ffe0ff */
[----:B------:R-:W-:-:S13]  /*00a0*/  ISETP.GT.U32.AND P0, PT, R12, 0x10e5b, PT ;  /* 0x00010e5b0c00780c */ /* 0x000fda0003f04070 */
[----:B------:R-:W-:Y:S05]  /*00b0*/  @P0 BRA `(.L_x_12) ;  /* 0x0000000000400947 */ /* 0x000fea0003800000 */
[----:B------:R-:W0:Y:S01]  /*00c0*/  LDC.64 R2, c[0x0][0x380] ;  /* 0x0000e000ff027b82 */ /* 0x000e220000000a00 */
[----:B------:R-:W-:Y:S01]  /*00d0*/  IMAD.MOV.U32 R11, RZ, RZ, RZ ;  /* 0x000000ffff0b7224 */ /* 0x000fe200078e00ff */
[----:B------:R-:W-:-:S07]  /*00e0*/  MOV R10, R0 ;  /* 0x00000000000a7202 */ /* 0x000fce0000000f00 */
.L_x_13:
[----:B------:R-:W-:-:S04]  /*00f0*/  IMAD.SHL.U32 R7, R10, 0x2, RZ ;  /* 0x000000020a077824 */ /* 0x000fc800078e00ff */
[----:B0-----:R-:W-:-:S05]  /*0100*/  IMAD.WIDE R6, R7, 0x4, R2 ;  /* 0x0000000407067825 */ /* 0x001fca00078e0202 */
[----:B------:R-:W2:Y:S01]  /*0110*/  LDG.E R10, desc[UR4][R6.64] ;  /* 0x00000004060a7981 */ /* 0x000ea2000c1e1900 */
[----:B------:R-:W-:-:S06]  /*0120*/  IMAD.WIDE.U32 R4, R9, 0x4, R6 ;  /* 0x0000000409047825 */ /* 0x000fcc00078e0006 */
[----:B------:R-:W2:Y:S01]  /*0130*/  LDG.E R5, desc[UR4][R4.64] ;  /* 0x0000000404057981 */ /* 0x000ea2000c1e1900 */
[----:B------:R-:W-:Y:S02]  /*0140*/  IMAD R13, R8, R11, R8 ;  /* 0x0000000b080d7224 */ /* 0x000fe400078e0208 */
[----:B------:R-:W-:Y:S01]  /*0150*/  VIADD R11, R11, 0x1 ;  /* 0x000000010b0b7836 */ /* 0x000fe20000000000 */
[----:B--2---:R-:W-:Y:S02]  /*0160*/  ISETP.GE.AND P0, PT, R10, R5, PT ;  /* 0x000000050a00720c */ /* 0x004fe40003f06270 */
[----:B------:R-:W-:-:S11]  /*0170*/  IADD3 R10, PT, PT, R12, R13, RZ ;  /* 0x0000000d0c0a7210 */ /* 0x000fd60007ffe0ff */
[----:B------:R1:W-:Y:S01]  /*0180*/  @!P0 STG.E desc[UR4][R6.64], R5 ;  /* 0x0000000506008986 */ /* 0x0003e2000c101904 */
[----:B------:R-:W-:Y:S02]  /*0190*/  ISETP.GE.U32.AND P0, PT, R10, 0x10e5c, PT ;  /* 0x00010e5c0a00780c */ /* 0x000fe40003f06070 */
[----:B------:R-:W-:-:S11]  /*01a0*/  IADD3 R10, PT, PT, R0, R13, RZ ;  /* 0x0000000d000a7210 */ /* 0x000fd60007ffe0ff */
[----:B-1----:R-:W-:Y:S05]  /*01b0*/  @!P0 BRA `(.L_x_13) ;  /* 0xfffffffc00cc8947 */ /* 0x002fea000383ffff */
.L_x_12:
        /* <DEDUP_REMOVED lines=9> */
.L_x_15:
        /* <DEDUP_REMOVED lines=11> */
.L_x_19:


//--------------------- .nv.shared.reserved.0     --------------------------
	.section	.nv.shared.reserved.0,"aw",@nobits
	.weak		__nv_reservedSMEM_offset_0_alias
	.size		__nv_reservedSMEM_offset_0_alias, 0, 64
	.other		__nv_reservedSMEM_offset_0_alias,@"STO_CUDA_RESERVED_SHARED STV_DEFAULT"
__nv_reservedSMEM_offset_0_alias:
	.zero		0
	.zero		64


//--------------------- .nv.constant0._Z17reductionMultiplyPi --------------------------
	.section	.nv.constant0._Z17reductionMultiplyPi,"a",@progbits
	.sectionflags	@""
	.align	4
.nv.constant0._Z17reductionMultiplyPi:
	.zero		904


//--------------------- .nv.constant0._Z12reductionSumPi --------------------------
	.section	.nv.constant0._Z12reductionSumPi,"a",@progbits
	.sectionflags	@""
	.align	4
.nv.constant0._Z12reductionSumPi:
	.zero		904


//--------------------- .nv.constant0._Z12reductionMinPi --------------------------
	.section	.nv.constant0._Z12reductionMinPi,"a",@progbits
	.sectionflags	@""
	.align	4
.nv.constant0._Z12reductionMinPi:
	.zero		904


//--------------------- .nv.constant0._Z12reductionMaxPi --------------------------
	.section	.nv.constant0._Z12reductionMaxPi,"a",@progbits
	.sectionflags	@""
	.align	4
.nv.constant0._Z12reductionMaxPi:
	.zero		904


//--------------------- SYMBOLS --------------------------

	.type		.nv.reservedSmem.offset0,@object
	.size		.nv.reservedSmem.offset0,0x4
